//
// Generated by NVIDIA NVVM Compiler
//
// Compiler Build ID: CL-36424714
// Cuda compilation tools, release 13.0, V13.0.88
// Based on NVVM 20.0.0
//

.version 9.0
.target sm_100
.address_size 64

	// .globl	_Z19computeForcesKerneliPK7double3PS_

.visible .entry _Z19computeForcesKerneliPK7double3PS_(
	.param .u32 _Z19computeForcesKerneliPK7double3PS__param_0,
	.param .u64 .ptr .align 1 _Z19computeForcesKerneliPK7double3PS__param_1,
	.param .u64 .ptr .align 1 _Z19computeForcesKerneliPK7double3PS__param_2
)
{


	ret;

}


// ===== COMPILED SASS (sm_100) =====

	.target	sm_100

	.elftype	@"ET_EXEC"


//--------------------- .note.nv.tkinfo           --------------------------
	.section	.note.nv.tkinfo,"",@"SHT_NOTE"
	.sectionflags	@"SHF_NOTE_NV_TKINFO"
	.tkinfo
        /*0018*/ 	.word	0x00000002
        /*0030*/ 	.string	""
        /*0030*/ 	.string	"ptxas"
        /*0030*/ 	.string	"Cuda compilation tools, release 13.0, V13.0.88"
        /*0030*/ 	.string	"Build cuda_13.0.r13.0/compiler.36424714_0"
        /*0030*/ 	.string	"-arch sm_100 -m 64 "



//--------------------- .note.nv.cuinfo           --------------------------
	.section	.note.nv.cuinfo,"",@"SHT_NOTE"
	.sectionflags	@"SHF_NOTE_NV_CUINFO"
        /*0018*/ 	.short	0x0002
        /*001a*/ 	.short	0x0064
        /*001c*/ 	.short	0x0082
	.zero		2


//--------------------- .nv.info                  --------------------------
	.section	.nv.info,"",@"SHT_CUDA_INFO"
	.align	4


	//----- nvinfo : EIATTR_REGCOUNT
	.align		4
        /*0000*/ 	.byte	0x04, 0x2f
        /*0002*/ 	.short	(.L_1 - .L_0)
	.align		4
.L_0:
        /*0004*/ 	.word	index@(_Z19computeForcesKerneliPK7double3PS_)
        /*0008*/ 	.word	0x00000004


	//----- nvinfo : EIATTR_FRAME_SIZE
	.align		4
.L_1:
        /*000c*/ 	.byte	0x04, 0x11
        /*000e*/ 	.short	(.L_3 - .L_2)
	.align		4
.L_2:
        /*0010*/ 	.word	index@(_Z19computeForcesKerneliPK7double3PS_)
        /*0014*/ 	.word	0x00000000


	//----- nvinfo : EIATTR_MIN_STACK_SIZE
	.align		4
.L_3:
        /*0018*/ 	.byte	0x04, 0x12
        /*001a*/ 	.short	(.L_5 - .L_4)
	.align		4
.L_4:
        /*001c*/ 	.word	index@(_Z19computeForcesKerneliPK7double3PS_)
        /*0020*/ 	.word	0x00000000
.L_5:


//--------------------- .nv.compat                --------------------------
	.section	.nv.compat,"",@"SHT_CUDA_COMPAT_INFO"
	.align	4
        /*0000*/ 	.byte	0x02, 0x09, 0x00, 0x00, 0x02, 0x02, 0x01, 0x00, 0x02, 0x05, 0x05, 0x00, 0x03, 0x07, 0x01, 0x01
        /*0010*/ 	.byte	0x02, 0x03, 0x00, 0x00, 0x02, 0x06, 0x01, 0x00, 0x04, 0x0b, 0x08, 0x00, 0x09, 0x00, 0x00, 0x00
        /*0020*/ 	.byte	0x00, 0x00, 0x00, 0x00


//--------------------- .nv.info._Z19computeForcesKerneliPK7double3PS_ --------------------------
	.section	.nv.info._Z19computeForcesKerneliPK7double3PS_,"",@"SHT_CUDA_INFO"
	.sectionflags	@""
	.align	4


	//----- nvinfo : EIATTR_CUDA_API_VERSION
	.align		4
        /*0000*/ 	.byte	0x04, 0x37
        /*0002*/ 	.short	(.L_7 - .L_6)
.L_6:
        /*0004*/ 	.word	0x00000082


	//----- nvinfo : EIATTR_KPARAM_INFO
	.align		4
.L_7:
        /*0008*/ 	.byte	0x04, 0x17
        /*000a*/ 	.short	(.L_9 - .L_8)
.L_8:
        /*000c*/ 	.word	0x00000000
        /*0010*/ 	.short	0x0002
        /*0012*/ 	.short	0x0010
        /*0014*/ 	.byte	0x00, 0xf5, 0x21, 0x00


	//----- nvinfo : EIATTR_KPARAM_INFO
	.align		4
.L_9:
        /*0018*/ 	.byte	0x04, 0x17
        /*001a*/ 	.short	(.L_11 - .L_10)
.L_10:
        /*001c*/ 	.word	0x00000000
        /*0020*/ 	.short	0x0001
        /*0022*/ 	.short	0x0008
        /*0024*/ 	.byte	0x00, 0xf5, 0x21, 0x00


	//----- nvinfo : EIATTR_KPARAM_INFO
	.align		4
.L_11:
        /*0028*/ 	.byte	0x04, 0x17
        /*002a*/ 	.short	(.L_13 - .L_12)
.L_12:
        /*002c*/ 	.word	0x00000000
        /*0030*/ 	.short	0x0000
        /*0032*/ 	.short	0x0000
        /*0034*/ 	.byte	0x00, 0xf0, 0x11, 0x00


	//----- nvinfo : EIATTR_SPARSE_MMA_MASK
	.align		4
.L_13:
        /*0038*/ 	.byte	0x03, 0x50
        /*003a*/ 	.short	0x0000


	//----- nvinfo : EIATTR_MAXREG_COUNT
	.align		4
        /*003c*/ 	.byte	0x03, 0x1b
        /*003e*/ 	.short	0x00ff


	//----- nvinfo : EIATTR_MERCURY_ISA_VERSION
	.align		4
        /*0040*/ 	.byte	0x03, 0x5f
        /*0042*/ 	.short	0x0101


	//----- nvinfo : EIATTR_VRC_CTA_INIT_COUNT
	.align		4
        /*0044*/ 	.byte	0x02, 0x4a
	.zero		1
	.zero		1


	//----- nvinfo : EIATTR_EXIT_INSTR_OFFSETS
	.align		4
        /*0048*/ 	.byte	0x04, 0x1c
        /*004a*/ 	.short	(.L_15 - .L_14)


	//   ....[0]....
.L_14:
        /*004c*/ 	.word	0x00000010


	//----- nvinfo : EIATTR_CBANK_PARAM_SIZE
	.align		4
.L_15:
        /*0050*/ 	.byte	0x03, 0x19
        /*0052*/ 	.short	0x0018


	//----- nvinfo : EIATTR_PARAM_CBANK
	.align		4
        /*0054*/ 	.byte	0x04, 0x0a
        /*0056*/ 	.short	(.L_17 - .L_16)
	.align		4
.L_16:
        /*0058*/ 	.word	index@(.nv.constant0._Z19computeForcesKerneliPK7double3PS_)
        /*005c*/ 	.short	0x0380
        /*005e*/ 	.short	0x0018


	//----- nvinfo : EIATTR_SW_WAR
	.align		4
.L_17:
        /*0060*/ 	.byte	0x04, 0x36
        /*0062*/ 	.short	(.L_19 - .L_18)
.L_18:
        /*0064*/ 	.word	0x00000008
.L_19:


//--------------------- .nv.callgraph             --------------------------
	.section	.nv.callgraph,"",@"SHT_CUDA_CALLGRAPH"
	.align	4
	.sectionentsize	8
	.align		4
        /*0000*/ 	.word	0x00000000
	.align		4
        /*0004*/ 	.word	0xffffffff
	.align		4
        /*0008*/ 	.word	0x00000000
	.align		4
        /*000c*/ 	.word	0xfffffffe
	.align		4
        /*0010*/ 	.word	0x00000000
	.align		4
        /*0014*/ 	.word	0xfffffffd
	.align		4
        /*0018*/ 	.word	0x00000000
	.align		4
        /*001c*/ 	.word	0xfffffffc


//--------------------- .text._Z19computeForcesKerneliPK7double3PS_ --------------------------
	.section	.text._Z19computeForcesKerneliPK7double3PS_,"ax",@progbits
	.align	128
        .global         _Z19computeForcesKerneliPK7double3PS_
        .type           _Z19computeForcesKerneliPK7double3PS_,@function
        .size           _Z19computeForcesKerneliPK7double3PS_,(.L_x_1 - _Z19computeForcesKerneliPK7double3PS_)
        .other          _Z19computeForcesKerneliPK7double3PS_,@"STO_CUDA_ENTRY STV_DEFAULT"
_Z19computeForcesKerneliPK7double3PS_:
.text._Z19computeForcesKerneliPK7double3PS_:
[----:B------:R-:W-:Y:S01]  /*0000*/  LDC R1, c[0x0][0x37c] ;  /* 0x0000df00ff017b82 */ /* 0x000fe20000000800 */
[----:B------:R-:W-:Y:S05]  /*0010*/  EXIT ;  /* 0x000000000000794d */ /* 0x000fea0003800000 */
.L_x_0:
[----:B------:R-:W-:-:S00]  /*0020*/  BRA `(.L_x_0) ;  /* 0xfffffffc00fc7947 */ /* 0x000fc0000383ffff */
[----:B------:R-:W-:-:S00]  /*0030*/  NOP ;  /* 0x0000000000007918 */ /* 0x000fc00000000000 */
        /* <DEDUP_REMOVED lines=12> */
.L_x_1:


//--------------------- .nv.shared.reserved.0     --------------------------
	.section	.nv.shared.reserved.0,"aw",@nobits
	.weak		__nv_reservedSMEM_offset_0_alias
	.size		__nv_reservedSMEM_offset_0_alias, 0, 64
	.other		__nv_reservedSMEM_offset_0_alias,@"STO_CUDA_RESERVED_SHARED STV_DEFAULT"
__nv_reservedSMEM_offset_0_alias:
	.zero		0
	.zero		64


//--------------------- .nv.constant0._Z19computeForcesKerneliPK7double3PS_ --------------------------
	.section	.nv.constant0._Z19computeForcesKerneliPK7double3PS_,"a",@progbits
	.sectionflags	@""
	.align	4
.nv.constant0._Z19computeForcesKerneliPK7double3PS_:
	.zero		920


//--------------------- SYMBOLS --------------------------

	.type		.nv.reservedSmem.offset0,@object
	.size		.nv.reservedSmem.offset0,0x4
